//
// Generated by NVIDIA NVVM Compiler
//
// Compiler Build ID: CL-36424714
// Cuda compilation tools, release 13.0, V13.0.88
// Based on NVVM 20.0.0
//

.version 9.0
.target sm_100
.address_size 64

	// .globl	_Z11doubleArrayPii
.extern .func  (.param .b32 func_retval0) vprintf
(
	.param .b64 vprintf_param_0,
	.param .b64 vprintf_param_1
)
;
.global .align 1 .b8 $str[51] = {32, 32, 91, 71, 80, 85, 32, 84, 104, 114, 101, 97, 100, 32, 37, 100, 93, 32, 80, 114, 111, 99, 101, 115, 115, 105, 110, 103, 32, 97, 114, 114, 97, 121, 91, 37, 100, 93, 32, 61, 32, 37, 100, 32, 45, 62, 32, 37, 100, 10};

.visible .entry _Z11doubleArrayPii(
	.param .u64 .ptr .align 1 _Z11doubleArrayPii_param_0,
	.param .u32 _Z11doubleArrayPii_param_1
)
{
	.local .align 16 .b8 	__local_depot0[16];
	.reg .b64 	%SP;
	.reg .b64 	%SPL;
	.reg .pred 	%p<2>;
	.reg .b32 	%r<9>;
	.reg .b64 	%rd<9>;

	mov.u64 	%SPL, __local_depot0;
	cvta.local.u64 	%SP, %SPL;
	ld.param.u64 	%rd2, [_Z11doubleArrayPii_param_0];
	ld.param.u32 	%r1, [_Z11doubleArrayPii_param_1];
	cvta.to.global.u64 	%rd3, %rd2;
	add.u64 	%rd4, %SP, 0;
	add.u64 	%rd5, %SPL, 0;
	mov.u32 	%r2, %tid.x;
	mul.wide.u32 	%rd6, %r2, 4;
	add.s64 	%rd1, %rd3, %rd6;
	ld.global.u32 	%r3, [%rd1];
	shl.b32 	%r4, %r3, 1;
	st.local.v4.u32 	[%rd5], {%r2, %r2, %r3, %r4};
	mov.u64 	%rd7, $str;
	cvta.global.u64 	%rd8, %rd7;
	{ // callseq 0, 0
	.param .b64 param0;
	st.param.b64 	[param0], %rd8;
	.param .b64 param1;
	st.param.b64 	[param1], %rd4;
	.param .b32 retval0;
	call.uni (retval0), 
	vprintf, 
	(
	param0, 
	param1
	);
	ld.param.b32 	%r5, [retval0];
	} // callseq 0
	setp.ge.s32 	%p1, %r2, %r1;
	@%p1 bra 	$L__BB0_2;
	ld.global.u32 	%r7, [%rd1];
	shl.b32 	%r8, %r7, 1;
	st.global.u32 	[%rd1], %r8;
$L__BB0_2:
	ret;

}


// ===== COMPILED SASS (sm_100) =====

	.target	sm_100

	.elftype	@"ET_EXEC"


//--------------------- .note.nv.tkinfo           --------------------------
	.section	.note.nv.tkinfo,"",@"SHT_NOTE"
	.sectionflags	@"SHF_NOTE_NV_TKINFO"
	.tkinfo
        /*0018*/ 	.word	0x00000002
        /*0030*/ 	.string	""
        /*0030*/ 	.string	"ptxas"
        /*0030*/ 	.string	"Cuda compilation tools, release 13.0, V13.0.88"
        /*0030*/ 	.string	"Build cuda_13.0.r13.0/compiler.36424714_0"
        /*0030*/ 	.string	"-arch sm_100 -m 64 "



//--------------------- .note.nv.cuinfo           --------------------------
	.section	.note.nv.cuinfo,"",@"SHT_NOTE"
	.sectionflags	@"SHF_NOTE_NV_CUINFO"
        /*0018*/ 	.short	0x0002
        /*001a*/ 	.short	0x0064
        /*001c*/ 	.short	0x0082
	.zero		2


//--------------------- .nv.info                  --------------------------
	.section	.nv.info,"",@"SHT_CUDA_INFO"
	.align	4


	//----- nvinfo : EIATTR_REGCOUNT
	.align		4
        /*0000*/ 	.byte	0x04, 0x2f
        /*0002*/ 	.short	(.L_2 - .L_1)
	.align		4
.L_1:
        /*0004*/ 	.word	index@(_Z11doubleArrayPii)
        /*0008*/ 	.word	0x0000001a


	//----- nvinfo : EIATTR_FRAME_SIZE
	.align		4
.L_2:
        /*000c*/ 	.byte	0x04, 0x11
        /*000e*/ 	.short	(.L_4 - .L_3)
	.align		4
.L_3:
        /*0010*/ 	.word	index@(_Z11doubleArrayPii)
        /*0014*/ 	.word	0x00000010


	//----- nvinfo : EIATTR_MIN_STACK_SIZE
	.align		4
.L_4:
        /*0018*/ 	.byte	0x04, 0x12
        /*001a*/ 	.short	(.L_6 - .L_5)
	.align		4
.L_5:
        /*001c*/ 	.word	index@(_Z11doubleArrayPii)
        /*0020*/ 	.word	0x00000010
.L_6:


//--------------------- .nv.compat                --------------------------
	.section	.nv.compat,"",@"SHT_CUDA_COMPAT_INFO"
	.align	4
        /*0000*/ 	.byte	0x02, 0x09, 0x00, 0x00, 0x02, 0x02, 0x01, 0x00, 0x02, 0x05, 0x05, 0x00, 0x03, 0x07, 0x01, 0x01
        /*0010*/ 	.byte	0x02, 0x03, 0x00, 0x00, 0x02, 0x06, 0x01, 0x00, 0x04, 0x0b, 0x08, 0x00, 0x09, 0x00, 0x00, 0x00
        /*0020*/ 	.byte	0x00, 0x00, 0x00, 0x00


//--------------------- .nv.info._Z11doubleArrayPii --------------------------
	.section	.nv.info._Z11doubleArrayPii,"",@"SHT_CUDA_INFO"
	.sectionflags	@""
	.align	4


	//----- nvinfo : EIATTR_CUDA_API_VERSION
	.align		4
        /*0000*/ 	.byte	0x04, 0x37
        /*0002*/ 	.short	(.L_8 - .L_7)
.L_7:
        /*0004*/ 	.word	0x00000082


	//----- nvinfo : EIATTR_KPARAM_INFO
	.align		4
.L_8:
        /*0008*/ 	.byte	0x04, 0x17
        /*000a*/ 	.short	(.L_10 - .L_9)
.L_9:
        /*000c*/ 	.word	0x00000000
        /*0010*/ 	.short	0x0001
        /*0012*/ 	.short	0x0008
        /*0014*/ 	.byte	0x00, 0xf0, 0x11, 0x00


	//----- nvinfo : EIATTR_KPARAM_INFO
	.align		4
.L_10:
        /*0018*/ 	.byte	0x04, 0x17
        /*001a*/ 	.short	(.L_12 - .L_11)
.L_11:
        /*001c*/ 	.word	0x00000000
        /*0020*/ 	.short	0x0000
        /*0022*/ 	.short	0x0000
        /*0024*/ 	.byte	0x00, 0xf5, 0x21, 0x00


	//----- nvinfo : EIATTR_SPARSE_MMA_MASK
	.align		4
.L_12:
        /*0028*/ 	.byte	0x03, 0x50
        /*002a*/ 	.short	0x0000


	//----- nvinfo : EIATTR_MAXREG_COUNT
	.align		4
        /*002c*/ 	.byte	0x03, 0x1b
        /*002e*/ 	.short	0x00ff


	//----- nvinfo : EIATTR_EXTERNS
	.align		4
        /*0030*/ 	.byte	0x04, 0x0f
        /*0032*/ 	.short	(.L_14 - .L_13)


	//   ....[0]....
	.align		4
.L_13:
        /*0034*/ 	.word	index@(vprintf)


	//----- nvinfo : EIATTR_MERCURY_ISA_VERSION
	.align		4
.L_14:
        /*0038*/ 	.byte	0x03, 0x5f
        /*003a*/ 	.short	0x0101


	//----- nvinfo : EIATTR_VRC_CTA_INIT_COUNT
	.align		4
        /*003c*/ 	.byte	0x02, 0x4a
	.zero		1
	.zero		1


	//----- nvinfo : EIATTR_SYSCALL_OFFSETS
	.align		4
        /*0040*/ 	.byte	0x04, 0x46
        /*0042*/ 	.short	(.L_16 - .L_15)


	//   ....[0]....
.L_15:
        /*0044*/ 	.word	0x00000140


	//----- nvinfo : EIATTR_EXIT_INSTR_OFFSETS
	.align		4
.L_16:
        /*0048*/ 	.byte	0x04, 0x1c
        /*004a*/ 	.short	(.L_18 - .L_17)


	//   ....[0]....
.L_17:
        /*004c*/ 	.word	0x00000170


	//   ....[1]....
        /*0050*/ 	.word	0x000001b0


	//----- nvinfo : EIATTR_CRS_STACK_SIZE
	.align		4
.L_18:
        /*0054*/ 	.byte	0x04, 0x1e
        /*0056*/ 	.short	(.L_20 - .L_19)
.L_19:
        /*0058*/ 	.word	0x00000000


	//----- nvinfo : EIATTR_CBANK_PARAM_SIZE
	.align		4
.L_20:
        /*005c*/ 	.byte	0x03, 0x19
        /*005e*/ 	.short	0x000c


	//----- nvinfo : EIATTR_PARAM_CBANK
	.align		4
        /*0060*/ 	.byte	0x04, 0x0a
        /*0062*/ 	.short	(.L_22 - .L_21)
	.align		4
.L_21:
        /*0064*/ 	.word	index@(.nv.constant0._Z11doubleArrayPii)
        /*0068*/ 	.short	0x0380
        /*006a*/ 	.short	0x000c


	//----- nvinfo : EIATTR_SW_WAR
	.align		4
.L_22:
        /*006c*/ 	.byte	0x04, 0x36
        /*006e*/ 	.short	(.L_24 - .L_23)
.L_23:
        /*0070*/ 	.word	0x00000008
.L_24:


//--------------------- .nv.callgraph             --------------------------
	.section	.nv.callgraph,"",@"SHT_CUDA_CALLGRAPH"
	.align	4
	.sectionentsize	8
	.align		4
        /*0000*/ 	.word	0x00000000
	.align		4
        /*0004*/ 	.word	0xffffffff
	.align		4
        /*0008*/ 	.word	index@(_Z11doubleArrayPii)
	.align		4
        /*000c*/ 	.word	index@(vprintf)
	.align		4
        /*0010*/ 	.word	0x00000000
	.align		4
        /*0014*/ 	.word	0xfffffffe
	.align		4
        /*0018*/ 	.word	0x00000000
	.align		4
        /*001c*/ 	.word	0xfffffffd
	.align		4
        /*0020*/ 	.word	0x00000000
	.align		4
        /*0024*/ 	.word	0xfffffffc


//--------------------- .nv.constant4             --------------------------
	.section	.nv.constant4,"a",@progbits
	.align	8
	.align		8
.nv.constant4:
        /*0000*/ 	.dword	vprintf
	.align		8
        /*0008*/ 	.dword	$str


//--------------------- .text._Z11doubleArrayPii  --------------------------
	.section	.text._Z11doubleArrayPii,"ax",@progbits
	.align	128
        .global         _Z11doubleArrayPii
        .type           _Z11doubleArrayPii,@function
        .size           _Z11doubleArrayPii,(.L_x_2 - _Z11doubleArrayPii)
        .other          _Z11doubleArrayPii,@"STO_CUDA_ENTRY STV_DEFAULT"
_Z11doubleArrayPii:
.text._Z11doubleArrayPii:
[----:B------:R-:W0:Y:S01]  /*0000*/  LDC R1, c[0x0][0x37c] ;  /* 0x0000df00ff017b82 */ /* 0x000e220000000800 */
[----:B------:R-:W1:Y:S07]  /*0010*/  S2R R16, SR_TID.X ;  /* 0x0000000000107919 */ /* 0x000e6e0000002100 */
[----:B------:R-:W1:Y:S01]  /*0020*/  LDC.64 R22, c[0x0][0x380] ;  /* 0x0000e000ff167b82 */ /* 0x000e620000000a00 */
[----:B------:R-:W2:Y:S01]  /*0030*/  LDCU.64 UR36, c[0x0][0x358] ;  /* 0x00006b00ff2477ac */ /* 0x000ea20008000a00 */
[----:B0-----:R-:W-:Y:S01]  /*0040*/  VIADD R1, R1, 0xfffffff0 ;  /* 0xfffffff001017836 */ /* 0x001fe20000000000 */
[----:B------:R-:W0:Y:S01]  /*0050*/  LDCU UR4, c[0x0][0x2f8] ;  /* 0x00005f00ff0477ac */ /* 0x000e220008000800 */
[----:B------:R-:W3:Y:S01]  /*0060*/  LDCU.64 UR6, c[0x4][0x8] ;  /* 0x01000100ff0677ac */ /* 0x000ee20008000a00 */
[----:B-1----:R-:W-:-:S05]  /*0070*/  IMAD.WIDE.U32 R22, R16, 0x4, R22 ;  /* 0x0000000410167825 */ /* 0x002fca00078e0016 */
[----:B--2---:R-:W2:Y:S01]  /*0080*/  LDG.E R18, desc[UR36][R22.64] ;  /* 0x0000002416127981 */ /* 0x004ea2000c1e1900 */
[----:B------:R-:W-:Y:S01]  /*0090*/  IMAD.MOV.U32 R17, RZ, RZ, R16 ;  /* 0x000000ffff117224 */ /* 0x000fe200078e0010 */
[----:B------:R-:W-:Y:S01]  /*00a0*/  MOV R0, 0x0 ;  /* 0x0000000000007802 */ /* 0x000fe20000000f00 */
[----:B------:R-:W1:Y:S01]  /*00b0*/  LDCU UR5, c[0x0][0x2fc] ;  /* 0x00005f80ff0577ac */ /* 0x000e620008000800 */
[----:B0-----:R-:W-:Y:S01]  /*00c0*/  IADD3 R6, P0, PT, R1, UR4, RZ ;  /* 0x0000000401067c10 */ /* 0x001fe2000ff1e0ff */
[----:B---3--:R-:W-:Y:S01]  /*00d0*/  IMAD.U32 R4, RZ, RZ, UR6 ;  /* 0x00000006ff047e24 */ /* 0x008fe2000f8e00ff */
[----:B------:R0:W3:Y:S01]  /*00e0*/  LDC.64 R2, c[0x4][R0] ;  /* 0x0100000000027b82 */ /* 0x0000e20000000a00 */
[----:B------:R-:W-:Y:S02]  /*00f0*/  MOV R5, UR7 ;  /* 0x0000000700057c02 */ /* 0x000fe40008000f00 */
[----:B-1----:R-:W-:Y:S01]  /*0100*/  IMAD.X R7, RZ, RZ, UR5, P0 ;  /* 0x00000005ff077e24 */ /* 0x002fe200080e06ff */
[----:B--2---:R-:W-:-:S05]  /*0110*/  SHF.L.U32 R19, R18, 0x1, RZ ;  /* 0x0000000112137819 */ /* 0x004fca00000006ff */
[----:B---3--:R0:W-:Y:S02]  /*0120*/  STL.128 [R1], R16 ;  /* 0x0000001001007387 */ /* 0x0081e40000100c00 */
[----:B------:R-:W-:-:S07]  /*0130*/  LEPC R20, `(.L_x_0) ;  /* 0x000000001014794e */ /* 0x000fce0000000000 */
[----:B0-----:R-:W-:Y:S05]  /*0140*/  CALL.ABS.NOINC R2 ;  /* 0x0000000002007343 */ /* 0x001fea0003c00000 */
.L_x_0:
[----:B------:R-:W0:Y:S02]  /*0150*/  LDCU UR4, c[0x0][0x388] ;  /* 0x00007100ff0477ac */ /* 0x000e240008000800 */
[----:B0-----:R-:W-:-:S13]  /*0160*/  ISETP.GE.AND P0, PT, R16, UR4, PT ;  /* 0x0000000410007c0c */ /* 0x001fda000bf06270 */
[----:B------:R-:W-:Y:S05]  /*0170*/  @P0 EXIT ;  /* 0x000000000000094d */ /* 0x000fea0003800000 */
[----:B------:R-:W2:Y:S02]  /*0180*/  LDG.E R0, desc[UR36][R22.64] ;  /* 0x0000002416007981 */ /* 0x000ea4000c1e1900 */
[----:B--2---:R-:W-:-:S05]  /*0190*/  SHF.L.U32 R3, R0, 0x1, RZ ;  /* 0x0000000100037819 */ /* 0x004fca00000006ff */
[----:B------:R-:W-:Y:S01]  /*01a0*/  STG.E desc[UR36][R22.64], R3 ;  /* 0x0000000316007986 */ /* 0x000fe2000c101924 */
[----:B------:R-:W-:Y:S05]  /*01b0*/  EXIT ;  /* 0x000000000000794d */ /* 0x000fea0003800000 */
.L_x_1:
[----:B------:R-:W-:-:S00]  /*01c0*/  BRA `(.L_x_1) ;  /* 0xfffffffc00fc7947 */ /* 0x000fc0000383ffff */
[----:B------:R-:W-:-:S00]  /*01d0*/  NOP ;  /* 0x0000000000007918 */ /* 0x000fc00000000000 */
        /* <DEDUP_REMOVED lines=10> */
.L_x_2:


//--------------------- .nv.global.init           --------------------------
	.section	.nv.global.init,"aw",@progbits
.nv.global.init:
	.type		$str,@object
	.size		$str,(.L_0 - $str)
$str:
        /*0000*/ 	.byte	0x20, 0x20, 0x5b, 0x47, 0x50, 0x55, 0x20, 0x54, 0x68, 0x72, 0x65, 0x61, 0x64, 0x20, 0x25, 0x64
        /*0010*/ 	.byte	0x5d, 0x20, 0x50, 0x72, 0x6f, 0x63, 0x65, 0x73, 0x73, 0x69, 0x6e, 0x67, 0x20, 0x61, 0x72, 0x72
        /*0020*/ 	.byte	0x61, 0x79, 0x5b, 0x25, 0x64, 0x5d, 0x20, 0x3d, 0x20, 0x25, 0x64, 0x20, 0x2d, 0x3e, 0x20, 0x25
        /*0030*/ 	.byte	0x64, 0x0a, 0x00
.L_0:


//--------------------- .nv.shared.reserved.0     --------------------------
	.section	.nv.shared.reserved.0,"aw",@nobits
	.weak		__nv_reservedSMEM_offset_0_alias
	.size		__nv_reservedSMEM_offset_0_alias, 0, 64
	.other		__nv_reservedSMEM_offset_0_alias,@"STO_CUDA_RESERVED_SHARED STV_DEFAULT"
__nv_reservedSMEM_offset_0_alias:
	.zero		0
	.zero		64


//--------------------- .nv.constant0._Z11doubleArrayPii --------------------------
	.section	.nv.constant0._Z11doubleArrayPii,"a",@progbits
	.sectionflags	@""
	.align	4
.nv.constant0._Z11doubleArrayPii:
	.zero		908


//--------------------- SYMBOLS --------------------------

	.type		.nv.reservedSmem.offset0,@object
	.size		.nv.reservedSmem.offset0,0x4
	.type		vprintf,@function
